//
// Generated by NVIDIA NVVM Compiler
//
// Compiler Build ID: CL-36424714
// Cuda compilation tools, release 13.0, V13.0.88
// Based on NVVM 20.0.0
//

.version 9.0
.target sm_100
.address_size 64

	// .globl	_Z16cuda_op_functionPKfiPf

.visible .entry _Z16cuda_op_functionPKfiPf(
	.param .u64 .ptr .align 1 _Z16cuda_op_functionPKfiPf_param_0,
	.param .u32 _Z16cuda_op_functionPKfiPf_param_1,
	.param .u64 .ptr .align 1 _Z16cuda_op_functionPKfiPf_param_2
)
{
	.reg .pred 	%p<7>;
	.reg .b32 	%r<16>;
	.reg .b32 	%f<24>;
	.reg .b64 	%rd<11>;

	ld.param.u64 	%rd3, [_Z16cuda_op_functionPKfiPf_param_0];
	ld.param.u32 	%r6, [_Z16cuda_op_functionPKfiPf_param_1];
	ld.param.u64 	%rd4, [_Z16cuda_op_functionPKfiPf_param_2];
	cvta.to.global.u64 	%rd1, %rd4;
	mov.u32 	%r7, %ctaid.x;
	mov.u32 	%r1, %ntid.x;
	mov.u32 	%r8, %tid.x;
	mad.lo.s32 	%r15, %r7, %r1, %r8;
	setp.ge.s32 	%p1, %r15, %r6;
	@%p1 bra 	$L__BB0_6;
	mov.u32 	%r9, %nctaid.x;
	mul.lo.s32 	%r3, %r1, %r9;
	cvta.to.global.u64 	%rd2, %rd3;
$L__BB0_2:
	mul.wide.s32 	%rd5, %r15, 4;
	add.s64 	%rd6, %rd2, %rd5;
	ld.global.f32 	%f1, [%rd6];
	setp.neu.f32 	%p2, %f1, 0f00000000;
	@%p2 bra 	$L__BB0_4;
	add.s64 	%rd10, %rd1, %rd5;
	mov.b32 	%r14, 0;
	st.global.u32 	[%rd10], %r14;
	bra.uni 	$L__BB0_5;
$L__BB0_4:
	setp.lt.f32 	%p3, %f1, 0f00800000;
	mul.f32 	%f2, %f1, 0f4B000000;
	selp.f32 	%f3, %f2, %f1, %p3;
	selp.f32 	%f4, 0fC1B80000, 0f00000000, %p3;
	mov.b32 	%r10, %f3;
	add.s32 	%r11, %r10, -1059760811;
	and.b32  	%r12, %r11, -8388608;
	sub.s32 	%r13, %r10, %r12;
	mov.b32 	%f5, %r13;
	cvt.rn.f32.s32 	%f6, %r12;
	fma.rn.f32 	%f7, %f6, 0f34000000, %f4;
	add.f32 	%f8, %f5, 0fBF800000;
	fma.rn.f32 	%f9, %f8, 0fBE055027, 0f3E1039F6;
	fma.rn.f32 	%f10, %f9, %f8, 0fBDF8CDCC;
	fma.rn.f32 	%f11, %f10, %f8, 0f3E0F2955;
	fma.rn.f32 	%f12, %f11, %f8, 0fBE2AD8B9;
	fma.rn.f32 	%f13, %f12, %f8, 0f3E4CED0B;
	fma.rn.f32 	%f14, %f13, %f8, 0fBE7FFF22;
	fma.rn.f32 	%f15, %f14, %f8, 0f3EAAAA78;
	fma.rn.f32 	%f16, %f15, %f8, 0fBF000000;
	mul.f32 	%f17, %f8, %f16;
	fma.rn.f32 	%f18, %f17, %f8, %f8;
	fma.rn.f32 	%f19, %f7, 0f3F317218, %f18;
	setp.gt.u32 	%p4, %r10, 2139095039;
	fma.rn.f32 	%f20, %f3, 0f7F800000, 0f7F800000;
	selp.f32 	%f21, %f20, %f19, %p4;
	setp.eq.f32 	%p5, %f3, 0f00000000;
	selp.f32 	%f22, 0fFF800000, %f21, %p5;
	mul.f32 	%f23, %f1, %f22;
	add.s64 	%rd8, %rd1, %rd5;
	st.global.f32 	[%rd8], %f23;
$L__BB0_5:
	add.s32 	%r15, %r15, %r3;
	setp.lt.s32 	%p6, %r15, %r6;
	@%p6 bra 	$L__BB0_2;
$L__BB0_6:
	ret;

}


// ===== COMPILED SASS (sm_100) =====

	.target	sm_100

	.elftype	@"ET_EXEC"


//--------------------- .note.nv.tkinfo           --------------------------
	.section	.note.nv.tkinfo,"",@"SHT_NOTE"
	.sectionflags	@"SHF_NOTE_NV_TKINFO"
	.tkinfo
        /*0018*/ 	.word	0x00000002
        /*0030*/ 	.string	""
        /*0030*/ 	.string	"ptxas"
        /*0030*/ 	.string	"Cuda compilation tools, release 13.0, V13.0.88"
        /*0030*/ 	.string	"Build cuda_13.0.r13.0/compiler.36424714_0"
        /*0030*/ 	.string	"-arch sm_100 -m 64 "



//--------------------- .note.nv.cuinfo           --------------------------
	.section	.note.nv.cuinfo,"",@"SHT_NOTE"
	.sectionflags	@"SHF_NOTE_NV_CUINFO"
        /*0018*/ 	.short	0x0002
        /*001a*/ 	.short	0x0064
        /*001c*/ 	.short	0x0082
	.zero		2


//--------------------- .nv.info                  --------------------------
	.section	.nv.info,"",@"SHT_CUDA_INFO"
	.align	4


	//----- nvinfo : EIATTR_REGCOUNT
	.align		4
        /*0000*/ 	.byte	0x04, 0x2f
        /*0002*/ 	.short	(.L_1 - .L_0)
	.align		4
.L_0:
        /*0004*/ 	.word	index@(_Z16cuda_op_functionPKfiPf)
        /*0008*/ 	.word	0x00000012


	//----- nvinfo : EIATTR_FRAME_SIZE
	.align		4
.L_1:
        /*000c*/ 	.byte	0x04, 0x11
        /*000e*/ 	.short	(.L_3 - .L_2)
	.align		4
.L_2:
        /*0010*/ 	.word	index@(_Z16cuda_op_functionPKfiPf)
        /*0014*/ 	.word	0x00000000


	//----- nvinfo : EIATTR_MIN_STACK_SIZE
	.align		4
.L_3:
        /*0018*/ 	.byte	0x04, 0x12
        /*001a*/ 	.short	(.L_5 - .L_4)
	.align		4
.L_4:
        /*001c*/ 	.word	index@(_Z16cuda_op_functionPKfiPf)
        /*0020*/ 	.word	0x00000000
.L_5:


//--------------------- .nv.compat                --------------------------
	.section	.nv.compat,"",@"SHT_CUDA_COMPAT_INFO"
	.align	4
        /*0000*/ 	.byte	0x02, 0x09, 0x00, 0x00, 0x02, 0x02, 0x01, 0x00, 0x02, 0x05, 0x05, 0x00, 0x03, 0x07, 0x01, 0x01
        /*0010*/ 	.byte	0x02, 0x03, 0x00, 0x00, 0x02, 0x06, 0x01, 0x00, 0x04, 0x0b, 0x08, 0x00, 0x01, 0x00, 0x00, 0x00
        /*0020*/ 	.byte	0x00, 0x00, 0x00, 0x00


//--------------------- .nv.info._Z16cuda_op_functionPKfiPf --------------------------
	.section	.nv.info._Z16cuda_op_functionPKfiPf,"",@"SHT_CUDA_INFO"
	.sectionflags	@""
	.align	4


	//----- nvinfo : EIATTR_CUDA_API_VERSION
	.align		4
        /*0000*/ 	.byte	0x04, 0x37
        /*0002*/ 	.short	(.L_7 - .L_6)
.L_6:
        /*0004*/ 	.word	0x00000082


	//----- nvinfo : EIATTR_KPARAM_INFO
	.align		4
.L_7:
        /*0008*/ 	.byte	0x04, 0x17
        /*000a*/ 	.short	(.L_9 - .L_8)
.L_8:
        /*000c*/ 	.word	0x00000000
        /*0010*/ 	.short	0x0002
        /*0012*/ 	.short	0x0010
        /*0014*/ 	.byte	0x00, 0xf5, 0x21, 0x00


	//----- nvinfo : EIATTR_KPARAM_INFO
	.align		4
.L_9:
        /*0018*/ 	.byte	0x04, 0x17
        /*001a*/ 	.short	(.L_11 - .L_10)
.L_10:
        /*001c*/ 	.word	0x00000000
        /*0020*/ 	.short	0x0001
        /*0022*/ 	.short	0x0008
        /*0024*/ 	.byte	0x00, 0xf0, 0x11, 0x00


	//----- nvinfo : EIATTR_KPARAM_INFO
	.align		4
.L_11:
        /*0028*/ 	.byte	0x04, 0x17
        /*002a*/ 	.short	(.L_13 - .L_12)
.L_12:
        /*002c*/ 	.word	0x00000000
        /*0030*/ 	.short	0x0000
        /*0032*/ 	.short	0x0000
        /*0034*/ 	.byte	0x00, 0xf5, 0x21, 0x00


	//----- nvinfo : EIATTR_SPARSE_MMA_MASK
	.align		4
.L_13:
        /*0038*/ 	.byte	0x03, 0x50
        /*003a*/ 	.short	0x0000


	//----- nvinfo : EIATTR_MAXREG_COUNT
	.align		4
        /*003c*/ 	.byte	0x03, 0x1b
        /*003e*/ 	.short	0x00ff


	//----- nvinfo : EIATTR_MERCURY_ISA_VERSION
	.align		4
        /*0040*/ 	.byte	0x03, 0x5f
        /*0042*/ 	.short	0x0101


	//----- nvinfo : EIATTR_VRC_CTA_INIT_COUNT
	.align		4
        /*0044*/ 	.byte	0x02, 0x4a
	.zero		1
	.zero		1


	//----- nvinfo : EIATTR_EXIT_INSTR_OFFSETS
	.align		4
        /*0048*/ 	.byte	0x04, 0x1c
        /*004a*/ 	.short	(.L_15 - .L_14)


	//   ....[0]....
.L_14:
        /*004c*/ 	.word	0x00000070


	//   ....[1]....
        /*0050*/ 	.word	0x00000390


	//----- nvinfo : EIATTR_CRS_STACK_SIZE
	.align		4
.L_15:
        /*0054*/ 	.byte	0x04, 0x1e
        /*0056*/ 	.short	(.L_17 - .L_16)
.L_16:
        /*0058*/ 	.word	0x00000000


	//----- nvinfo : EIATTR_CBANK_PARAM_SIZE
	.align		4
.L_17:
        /*005c*/ 	.byte	0x03, 0x19
        /*005e*/ 	.short	0x0018


	//----- nvinfo : EIATTR_PARAM_CBANK
	.align		4
        /*0060*/ 	.byte	0x04, 0x0a
        /*0062*/ 	.short	(.L_19 - .L_18)
	.align		4
.L_18:
        /*0064*/ 	.word	index@(.nv.constant0._Z16cuda_op_functionPKfiPf)
        /*0068*/ 	.short	0x0380
        /*006a*/ 	.short	0x0018


	//----- nvinfo : EIATTR_SW_WAR
	.align		4
.L_19:
        /*006c*/ 	.byte	0x04, 0x36
        /*006e*/ 	.short	(.L_21 - .L_20)
.L_20:
        /*0070*/ 	.word	0x00000008
.L_21:


//--------------------- .nv.callgraph             --------------------------
	.section	.nv.callgraph,"",@"SHT_CUDA_CALLGRAPH"
	.align	4
	.sectionentsize	8
	.align		4
        /*0000*/ 	.word	0x00000000
	.align		4
        /*0004*/ 	.word	0xffffffff
	.align		4
        /*0008*/ 	.word	0x00000000
	.align		4
        /*000c*/ 	.word	0xfffffffe
	.align		4
        /*0010*/ 	.word	0x00000000
	.align		4
        /*0014*/ 	.word	0xfffffffd
	.align		4
        /*0018*/ 	.word	0x00000000
	.align		4
        /*001c*/ 	.word	0xfffffffc


//--------------------- .text._Z16cuda_op_functionPKfiPf --------------------------
	.section	.text._Z16cuda_op_functionPKfiPf,"ax",@progbits
	.align	128
        .global         _Z16cuda_op_functionPKfiPf
        .type           _Z16cuda_op_functionPKfiPf,@function
        .size           _Z16cuda_op_functionPKfiPf,(.L_x_4 - _Z16cuda_op_functionPKfiPf)
        .other          _Z16cuda_op_functionPKfiPf,@"STO_CUDA_ENTRY STV_DEFAULT"
_Z16cuda_op_functionPKfiPf:
.text._Z16cuda_op_functionPKfiPf:
[----:B------:R-:W-:Y:S01]  /*0000*/  LDC R1, c[0x0][0x37c] ;  /* 0x0000df00ff017b82 */ /* 0x000fe20000000800 */
[----:B------:R-:W0:Y:S07]  /*0010*/  S2R R7, SR_TID.X ;  /* 0x0000000000077919 */ /* 0x000e2e0000002100 */
[----:B------:R-:W0:Y:S01]  /*0020*/  S2UR UR4, SR_CTAID.X ;  /* 0x00000000000479c3 */ /* 0x000e220000002500 */
[----:B------:R-:W1:Y:S07]  /*0030*/  LDCU UR5, c[0x0][0x388] ;  /* 0x00007100ff0577ac */ /* 0x000e6e0008000800 */
[----:B------:R-:W0:Y:S02]  /*0040*/  LDC R0, c[0x0][0x360] ;  /* 0x0000d800ff007b82 */ /* 0x000e240000000800 */
[----:B0-----:R-:W-:-:S05]  /*0050*/  IMAD R7, R0, UR4, R7 ;  /* 0x0000000400077c24 */ /* 0x001fca000f8e0207 */
[----:B-1----:R-:W-:-:S13]  /*0060*/  ISETP.GE.AND P0, PT, R7, UR5, PT ;  /* 0x0000000507007c0c */ /* 0x002fda000bf06270 */
[----:B------:R-:W-:Y:S05]  /*0070*/  @P0 EXIT ;  /* 0x000000000000094d */ /* 0x000fea0003800000 */
[----:B------:R-:W0:Y:S01]  /*0080*/  LDC.64 R2, c[0x0][0x380] ;  /* 0x0000e000ff027b82 */ /* 0x000e220000000a00 */
[----:B------:R-:W1:Y:S01]  /*0090*/  LDCU UR4, c[0x0][0x370] ;  /* 0x00006e00ff0477ac */ /* 0x000e620008000800 */
[----:B------:R-:W2:Y:S06]  /*00a0*/  LDCU.64 UR6, c[0x0][0x358] ;  /* 0x00006b00ff0677ac */ /* 0x000eac0008000a00 */
[----:B------:R-:W3:Y:S01]  /*00b0*/  LDC.64 R4, c[0x0][0x390] ;  /* 0x0000e400ff047b82 */ /* 0x000ee20000000a00 */
[----:B------:R-:W4:Y:S01]  /*00c0*/  LDCU UR5, c[0x0][0x388] ;  /* 0x00007100ff0577ac */ /* 0x000f220008000800 */
[----:B-1----:R-:W-:-:S07]  /*00d0*/  IMAD R0, R0, UR4, RZ ;  /* 0x0000000400007c24 */ /* 0x002fce000f8e02ff */
.L_x_2:
[----:B01----:R-:W-:-:S05]  /*00e0*/  IMAD.WIDE R10, R7, 0x4, R2 ;  /* 0x00000004070a7825 */ /* 0x003fca00078e0202 */
[----:B--2---:R-:W2:Y:S01]  /*00f0*/  LDG.E R6, desc[UR6][R10.64] ;  /* 0x000000060a067981 */ /* 0x004ea2000c1e1900 */
[-C--:B------:R-:W-:Y:S01]  /*0100*/  MOV R9, R7.reuse ;  /* 0x0000000700097202 */ /* 0x080fe20000000f00 */
[----:B------:R-:W-:Y:S01]  /*0110*/  BSSY.RECONVERGENT B0, `(.L_x_0) ;  /* 0x0000026000007945 */ /* 0x000fe20003800200 */
[----:B------:R-:W-:-:S04]  /*0120*/  IADD3 R7, PT, PT, R0, R7, RZ ;  /* 0x0000000700077210 */ /* 0x000fc80007ffe0ff */
[----:B----4-:R-:W-:Y:S02]  /*0130*/  ISETP.GE.AND P0, PT, R7, UR5, PT ;  /* 0x0000000507007c0c */ /* 0x010fe4000bf06270 */
[----:B--2---:R-:W-:-:S13]  /*0140*/  FSETP.NEU.AND P1, PT, R6, RZ, PT ;  /* 0x000000ff0600720b */ /* 0x004fda0003f2d000 */
[----:B------:R-:W0:Y:S02]  /*0150*/  @!P1 LDC.64 R12, c[0x0][0x390] ;  /* 0x0000e400ff0c9b82 */ /* 0x000e240000000a00 */
[----:B0-----:R-:W-:-:S05]  /*0160*/  @!P1 IMAD.WIDE R12, R9, 0x4, R12 ;  /* 0x00000004090c9825 */ /* 0x001fca00078e020c */
[----:B------:R0:W-:Y:S01]  /*0170*/  @!P1 STG.E desc[UR6][R12.64], RZ ;  /* 0x000000ff0c009986 */ /* 0x0001e2000c101906 */
[----:B------:R-:W-:Y:S05]  /*0180*/  @!P1 BRA `(.L_x_1) ;  /* 0x0000000000789947 */ /* 0x000fea0003800000 */
[C---:B------:R-:W-:Y:S01]  /*0190*/  FMUL R11, R6.reuse, 8388608 ;  /* 0x4b000000060b7820 */ /* 0x040fe20000400000 */
[----:B------:R-:W-:Y:S01]  /*01a0*/  FSETP.GEU.AND P1, PT, R6, 1.175494350822287508e-38, PT ;  /* 0x008000000600780b */ /* 0x000fe20003f2e000 */
[----:B0-----:R-:W-:-:S03]  /*01b0*/  HFMA2 R13, -RZ, RZ, 1.5048828125, 33.21875 ;  /* 0x3e055027ff0d7431 */ /* 0x001fc600000001ff */
[----:B------:R-:W-:-:S04]  /*01c0*/  FSEL R11, R11, R6, !P1 ;  /* 0x000000060b0b7208 */ /* 0x000fc80004800000 */
[----:B------:R-:W-:-:S04]  /*01d0*/  IADD3 R8, PT, PT, R11, -0x3f2aaaab, RZ ;  /* 0xc0d555550b087810 */ /* 0x000fc80007ffe0ff */
[----:B------:R-:W-:-:S04]  /*01e0*/  LOP3.LUT R10, R8, 0xff800000, RZ, 0xc0, !PT ;  /* 0xff800000080a7812 */ /* 0x000fc800078ec0ff */
[----:B------:R-:W-:-:S05]  /*01f0*/  IADD3 R8, PT, PT, R11, -R10, RZ ;  /* 0x8000000a0b087210 */ /* 0x000fca0007ffe0ff */
[----:B------:R-:W-:Y:S01]  /*0200*/  FADD R12, R8, -1 ;  /* 0xbf800000080c7421 */ /* 0x000fe20000000000 */
[----:B------:R-:W-:Y:S02]  /*0210*/  FSEL R8, RZ, -23, P1 ;  /* 0xc1b80000ff087808 */ /* 0x000fe40000800000 */
[----:B------:R-:W-:Y:S01]  /*0220*/  ISETP.GT.U32.AND P1, PT, R11, 0x7f7fffff, PT ;  /* 0x7f7fffff0b00780c */ /* 0x000fe20003f24070 */
[----:B------:R-:W-:-:S04]  /*0230*/  FFMA R13, R12, -R13, 0.14084610342979431152 ;  /* 0x3e1039f60c0d7423 */ /* 0x000fc8000000080d */
[----:B------:R-:W-:-:S04]  /*0240*/  FFMA R13, R12, R13, -0.12148627638816833496 ;  /* 0xbdf8cdcc0c0d7423 */ /* 0x000fc8000000000d */
[----:B------:R-:W-:-:S04]  /*0250*/  FFMA R13, R12, R13, 0.13980610668659210205 ;  /* 0x3e0f29550c0d7423 */ /* 0x000fc8000000000d */
[----:B------:R-:W-:-:S04]  /*0260*/  FFMA R13, R12, R13, -0.16684235632419586182 ;  /* 0xbe2ad8b90c0d7423 */ /* 0x000fc8000000000d */
[----:B------:R-:W-:-:S04]  /*0270*/  FFMA R13, R12, R13, 0.20012299716472625732 ;  /* 0x3e4ced0b0c0d7423 */ /* 0x000fc8000000000d */
[----:B------:R-:W-:-:S04]  /*0280*/  FFMA R13, R12, R13, -0.24999669194221496582 ;  /* 0xbe7fff220c0d7423 */ /* 0x000fc8000000000d */
[----:B------:R-:W-:-:S04]  /*0290*/  FFMA R13, R12, R13, 0.33333182334899902344 ;  /* 0x3eaaaa780c0d7423 */ /* 0x000fc8000000000d */
[C---:B------:R-:W-:Y:S01]  /*02a0*/  FFMA R15, R12.reuse, R13, -0.5 ;  /* 0xbf0000000c0f7423 */ /* 0x040fe2000000000d */
[----:B------:R-:W-:Y:S02]  /*02b0*/  I2FP.F32.S32 R13, R10 ;  /* 0x0000000a000d7245 */ /* 0x000fe40000201400 */
[----:B------:R-:W-:Y:S01]  /*02c0*/  MOV R10, 0x7f800000 ;  /* 0x7f800000000a7802 */ /* 0x000fe20000000f00 */
[C---:B------:R-:W-:Y:S02]  /*02d0*/  FMUL R15, R12.reuse, R15 ;  /* 0x0000000f0c0f7220 */ /* 0x040fe40000400000 */
[----:B------:R-:W-:Y:S02]  /*02e0*/  FFMA R8, R13, 1.1920928955078125e-07, R8 ;  /* 0x340000000d087823 */ /* 0x000fe40000000008 */
[----:B------:R-:W-:-:S04]  /*02f0*/  FFMA R15, R12, R15, R12 ;  /* 0x0000000f0c0f7223 */ /* 0x000fc8000000000c */
[----:B------:R-:W-:Y:S01]  /*0300*/  FFMA R8, R8, 0.69314718246459960938, R15 ;  /* 0x3f31721808087823 */ /* 0x000fe2000000000f */
[C---:B------:R-:W-:Y:S01]  /*0310*/  @P1 FFMA R8, R11.reuse, R10, +INF ;  /* 0x7f8000000b081423 */ /* 0x040fe2000000000a */
[----:B------:R-:W-:-:S04]  /*0320*/  FSETP.NEU.AND P1, PT, R11, RZ, PT ;  /* 0x000000ff0b00720b */ /* 0x000fc80003f2d000 */
[----:B------:R-:W-:Y:S01]  /*0330*/  FSEL R11, R8, -INF , P1 ;  /* 0xff800000080b7808 */ /* 0x000fe20000800000 */
[----:B---3--:R-:W-:-:S04]  /*0340*/  IMAD.WIDE R8, R9, 0x4, R4 ;  /* 0x0000000409087825 */ /* 0x008fc800078e0204 */
[----:B------:R-:W-:-:S05]  /*0350*/  FMUL R11, R6, R11 ;  /* 0x0000000b060b7220 */ /* 0x000fca0000400000 */
[----:B------:R1:W-:Y:S02]  /*0360*/  STG.E desc[UR6][R8.64], R11 ;  /* 0x0000000b08007986 */ /* 0x0003e4000c101906 */
.L_x_1:
[----:B------:R-:W-:Y:S05]  /*0370*/  BSYNC.RECONVERGENT B0 ;  /* 0x0000000000007941 */ /* 0x000fea0003800200 */
.L_x_0:
[----:B------:R-:W-:Y:S05]  /*0380*/  @!P0 BRA `(.L_x_2) ;  /* 0xfffffffc00548947 */ /* 0x000fea000383ffff */
[----:B------:R-:W-:Y:S05]  /*0390*/  EXIT ;  /* 0x000000000000794d */ /* 0x000fea0003800000 */
.L_x_3:
[----:B------:R-:W-:-:S00]  /*03a0*/  BRA `(.L_x_3) ;  /* 0xfffffffc00fc7947 */ /* 0x000fc0000383ffff */
[----:B------:R-:W-:-:S00]  /*03b0*/  NOP ;  /* 0x0000000000007918 */ /* 0x000fc00000000000 */
        /* <DEDUP_REMOVED lines=12> */
.L_x_4:


//--------------------- .nv.shared.reserved.0     --------------------------
	.section	.nv.shared.reserved.0,"aw",@nobits
	.weak		__nv_reservedSMEM_offset_0_alias
	.size		__nv_reservedSMEM_offset_0_alias, 0, 64
	.other		__nv_reservedSMEM_offset_0_alias,@"STO_CUDA_RESERVED_SHARED STV_DEFAULT"
__nv_reservedSMEM_offset_0_alias:
	.zero		0
	.zero		64


//--------------------- .nv.constant0._Z16cuda_op_functionPKfiPf --------------------------
	.section	.nv.constant0._Z16cuda_op_functionPKfiPf,"a",@progbits
	.sectionflags	@""
	.align	4
.nv.constant0._Z16cuda_op_functionPKfiPf:
	.zero		920


//--------------------- SYMBOLS --------------------------

	.type		.nv.reservedSmem.offset0,@object
	.size		.nv.reservedSmem.offset0,0x4
